	.headerflags	@"EF_CUDA_TEXMODE_UNIFIED EF_CUDA_64BIT_ADDRESS EF_CUDA_ACCELERATORS EF_CUDA_SM90 EF_CUDA_VIRTUAL_SM(EF_CUDA_SM90)"
	.elftype	@"ET_EXEC"


//--------------------- .nv.info                  --------------------------
	.section	.nv.info,"",@"SHT_CUDA_INFO"
	.align	4


	//----- nvinfo : EIATTR_REGCOUNT
	.align		4
        /*0000*/ 	.byte	0x04, 0x2f
        /*0002*/ 	.short	(.L_1 - .L_0)
	.align		4
.L_0:
        /*0004*/ 	.word	index@(triton_poi_fused__unsafe_index_add_mul_sub_39)
        /*0008*/ 	.word	0x00000016


	//----- nvinfo : EIATTR_MIN_STACK_SIZE
	.align		4
.L_1:
        /*000c*/ 	.byte	0x04, 0x12
        /*000e*/ 	.short	(.L_3 - .L_2)
	.align		4
.L_2:
        /*0010*/ 	.word	index@(triton_poi_fused__unsafe_index_add_mul_sub_39)
        /*0014*/ 	.word	0x00000000


	//----- nvinfo : EIATTR_FRAME_SIZE
	.align		4
.L_3:
        /*0018*/ 	.byte	0x04, 0x11
        /*001a*/ 	.short	(.L_5 - .L_4)
	.align		4
.L_4:
        /*001c*/ 	.word	index@(triton_poi_fused__unsafe_index_add_mul_sub_39)
        /*0020*/ 	.word	0x00000000


	//----- nvinfo : EIATTR_MIN_STACK_SIZE
	.align		4
.L_5:
        /*0024*/ 	.byte	0x04, 0x12
        /*0026*/ 	.short	(.L_7 - .L_6)
	.align		4
.L_6:
        /*0028*/ 	.word	index@(triton_poi_fused__unsafe_index_add_mul_sub_39)
        /*002c*/ 	.word	0x00000000
.L_7:


//--------------------- .nv.info.triton_poi_fused__unsafe_index_add_mul_sub_39 --------------------------
	.section	.nv.info.triton_poi_fused__unsafe_index_add_mul_sub_39,"",@"SHT_CUDA_INFO"
	.sectionflags	@""
	.align	4


	//----- nvinfo : EIATTR_CUDA_API_VERSION
	.align		4
        /*0000*/ 	.byte	0x04, 0x37
        /*0002*/ 	.short	(.L_9 - .L_8)
.L_8:
        /*0004*/ 	.word	0x0000007c


	//----- nvinfo : EIATTR_KPARAM_INFO
	.align		4
.L_9:
        /*0008*/ 	.byte	0x04, 0x17
        /*000a*/ 	.short	(.L_11 - .L_10)
.L_10:
        /*000c*/ 	.word	0x00000000
        /*0010*/ 	.short	0x0008
        /*0012*/ 	.short	0x0040
        /*0014*/ 	.byte	0x00, 0xf0, 0x11, 0x00


	//----- nvinfo : EIATTR_KPARAM_INFO
	.align		4
.L_11:
        /*0018*/ 	.byte	0x04, 0x17
        /*001a*/ 	.short	(.L_13 - .L_12)
.L_12:
        /*001c*/ 	.word	0x00000000
        /*0020*/ 	.short	0x0007
        /*0022*/ 	.short	0x0038
        /*0024*/ 	.byte	0x00, 0xf4, 0x21, 0x00


	//----- nvinfo : EIATTR_KPARAM_INFO
	.align		4
.L_13:
        /*0028*/ 	.byte	0x04, 0x17
        /*002a*/ 	.short	(.L_15 - .L_14)
.L_14:
        /*002c*/ 	.word	0x00000000
        /*0030*/ 	.short	0x0006
        /*0032*/ 	.short	0x0030
        /*0034*/ 	.byte	0x00, 0xf4, 0x21, 0x00


	//----- nvinfo : EIATTR_KPARAM_INFO
	.align		4
.L_15:
        /*0038*/ 	.byte	0x04, 0x17
        /*003a*/ 	.short	(.L_17 - .L_16)
.L_16:
        /*003c*/ 	.word	0x00000000
        /*0040*/ 	.short	0x0005
        /*0042*/ 	.short	0x0028
        /*0044*/ 	.byte	0x00, 0xf4, 0x21, 0x00


	//----- nvinfo : EIATTR_KPARAM_INFO
	.align		4
.L_17:
        /*0048*/ 	.byte	0x04, 0x17
        /*004a*/ 	.short	(.L_19 - .L_18)
.L_18:
        /*004c*/ 	.word	0x00000000
        /*0050*/ 	.short	0x0004
        /*0052*/ 	.short	0x0020
        /*0054*/ 	.byte	0x00, 0xf4, 0x21, 0x00


	//----- nvinfo : EIATTR_KPARAM_INFO
	.align		4
.L_19:
        /*0058*/ 	.byte	0x04, 0x17
        /*005a*/ 	.short	(.L_21 - .L_20)
.L_20:
        /*005c*/ 	.word	0x00000000
        /*0060*/ 	.short	0x0003
        /*0062*/ 	.short	0x0018
        /*0064*/ 	.byte	0x00, 0xf4, 0x21, 0x00


	//----- nvinfo : EIATTR_KPARAM_INFO
	.align		4
.L_21:
        /*0068*/ 	.byte	0x04, 0x17
        /*006a*/ 	.short	(.L_23 - .L_22)
.L_22:
        /*006c*/ 	.word	0x00000000
        /*0070*/ 	.short	0x0002
        /*0072*/ 	.short	0x0010
        /*0074*/ 	.byte	0x00, 0xf4, 0x21, 0x00


	//----- nvinfo : EIATTR_KPARAM_INFO
	.align		4
.L_23:
        /*0078*/ 	.byte	0x04, 0x17
        /*007a*/ 	.short	(.L_25 - .L_24)
.L_24:
        /*007c*/ 	.word	0x00000000
        /*0080*/ 	.short	0x0001
        /*0082*/ 	.short	0x0008
        /*0084*/ 	.byte	0x00, 0xf4, 0x21, 0x00


	//----- nvinfo : EIATTR_KPARAM_INFO
	.align		4
.L_25:
        /*0088*/ 	.byte	0x04, 0x17
        /*008a*/ 	.short	(.L_27 - .L_26)
.L_26:
        /*008c*/ 	.word	0x00000000
        /*0090*/ 	.short	0x0000
        /*0092*/ 	.short	0x0000
        /*0094*/ 	.byte	0x00, 0xf4, 0x21, 0x00


	//----- nvinfo : EIATTR_SPARSE_MMA_MASK
	.align		4
.L_27:
        /*0098*/ 	.byte	0x03, 0x50
        /*009a*/ 	.short	0x0000


	//----- nvinfo : EIATTR_MAXREG_COUNT
	.align		4
        /*009c*/ 	.byte	0x03, 0x1b
        /*009e*/ 	.short	0x00ff


	//----- nvinfo : EIATTR_EXIT_INSTR_OFFSETS
	.align		4
        /*00a0*/ 	.byte	0x04, 0x1c
        /*00a2*/ 	.short	(.L_29 - .L_28)


	//   ....[0]....
.L_28:
        /*00a4*/ 	.word	0x00000570


	//----- nvinfo : EIATTR_REQNTID
	.align		4
.L_29:
        /*00a8*/ 	.byte	0x04, 0x10
        /*00aa*/ 	.short	(.L_31 - .L_30)
.L_30:
        /*00ac*/ 	.word	0x00000080
        /*00b0*/ 	.word	0x00000001
        /*00b4*/ 	.word	0x00000001


	//----- nvinfo : EIATTR_CBANK_PARAM_SIZE
	.align		4
.L_31:
        /*00b8*/ 	.byte	0x03, 0x19
        /*00ba*/ 	.short	0x0044


	//----- nvinfo : EIATTR_PARAM_CBANK
	.align		4
        /*00bc*/ 	.byte	0x04, 0x0a
        /*00be*/ 	.short	(.L_33 - .L_32)
	.align		4
.L_32:
        /*00c0*/ 	.word	index@(.nv.constant0.triton_poi_fused__unsafe_index_add_mul_sub_39)
        /*00c4*/ 	.short	0x0210
        /*00c6*/ 	.short	0x0044


	//----- nvinfo : EIATTR_SW_WAR
	.align		4
.L_33:
        /*00c8*/ 	.byte	0x04, 0x36
        /*00ca*/ 	.short	(.L_35 - .L_34)
.L_34:
        /*00cc*/ 	.word	0x00000008
.L_35:


//--------------------- .nv.callgraph             --------------------------
	.section	.nv.callgraph,"",@"SHT_CUDA_CALLGRAPH"
	.align	4
	.sectionentsize	8
	.align		4
        /*0000*/ 	.word	0x00000000
	.align		4
        /*0004*/ 	.word	0xffffffff
	.align		4
        /*0008*/ 	.word	0x00000000
	.align		4
        /*000c*/ 	.word	0xfffffffe
	.align		4
        /*0010*/ 	.word	0x00000000
	.align		4
        /*0014*/ 	.word	0xfffffffd
	.align		4
        /*0018*/ 	.word	0x00000000
	.align		4
        /*001c*/ 	.word	0xfffffffc


//--------------------- .text.triton_poi_fused__unsafe_index_add_mul_sub_39 --------------------------
	.section	.text.triton_poi_fused__unsafe_index_add_mul_sub_39,"ax",@progbits
	.align	128
        .global         triton_poi_fused__unsafe_index_add_mul_sub_39
        .type           triton_poi_fused__unsafe_index_add_mul_sub_39,@function
        .size           triton_poi_fused__unsafe_index_add_mul_sub_39,(.L_x_1 - triton_poi_fused__unsafe_index_add_mul_sub_39)
        .other          triton_poi_fused__unsafe_index_add_mul_sub_39,@"STO_CUDA_ENTRY STV_DEFAULT"
triton_poi_fused__unsafe_index_add_mul_sub_39:
.text.triton_poi_fused__unsafe_index_add_mul_sub_39:
[----:B------:R-:W-:Y:S01]  /*0000*/  LDC R1, c[0x0][0x28] ;  /* 0x00000a00ff017b82 */ /* 0x000fe20000000800 */
[----:B------:R-:W1:Y:S07]  /*0010*/  S2R R3, SR_TID.X ;  /* 0x0000000000037919 */ /* 0x000e6e0000002100 */
[----:B------:R-:W2:Y:S01]  /*0020*/  LDC.64 R14, c[0x0][0x218] ;  /* 0x00008600ff0e7b82 */ /* 0x000ea20000000a00 */
[----:B------:R-:W-:Y:S01]  /*0030*/  ULDC.64 UR4, c[0x0][0x208] ;  /* 0x0000820000047ab9 */ /* 0x000fe20000000a00 */
[----:B------:R-:W-:Y:S01]  /*0040*/  ULDC.64 UR6, c[0x0][0x228] ;  /* 0x00008a0000067ab9 */ /* 0x000fe20000000a00 */
[----:B------:R-:W3:Y:S05]  /*0050*/  S2R R6, SR_CTAID.X ;  /* 0x0000000000067919 */ /* 0x000eea0000002500 */
[----:B------:R-:W4:Y:S08]  /*0060*/  LDC.64 R12, c[0x0][0x240] ;  /* 0x00009000ff0c7b82 */ /* 0x000f300000000a00 */
[----:B------:R-:W5:Y:S08]  /*0070*/  LDC.64 R10, c[0x0][0x220] ;  /* 0x00008800ff0a7b82 */ /* 0x000f700000000a00 */
[----:B------:R-:W4:Y:S01]  /*0080*/  LDC.64 R8, c[0x0][0x230] ;  /* 0x00008c00ff087b82 */ /* 0x000f220000000a00 */
[----:B-1----:R-:W-:-:S05]  /*0090*/  LOP3.LUT R3, R3, 0x7f, RZ, 0xc0, !PT ;  /* 0x0000007f03037812 */ /* 0x002fca00078ec0ff */
[----:B---3--:R-:W-:-:S05]  /*00a0*/  IMAD R0, R6, 0x80, R3 ;  /* 0x0000008006007824 */ /* 0x008fca00078e0203 */
[----:B------:R-:W-:-:S04]  /*00b0*/  SHF.R.S32.HI R3, RZ, 0x1f, R0 ;  /* 0x0000001fff037819 */ /* 0x000fc80000011400 */
[----:B------:R-:W-:-:S04]  /*00c0*/  LEA.HI R3, R3, R0, RZ, 0x3 ;  /* 0x0000000003037211 */ /* 0x000fc800078f18ff */
[----:B------:R-:W-:Y:S02]  /*00d0*/  SHF.R.S32.HI R2, RZ, 0x3, R3 ;  /* 0x00000003ff027819 */ /* 0x000fe40000011403 */
[----:B------:R-:W-:Y:S02]  /*00e0*/  LOP3.LUT R3, R3, 0xfffffff8, RZ, 0xc0, !PT ;  /* 0xfffffff803037812 */ /* 0x000fe400078ec0ff */
[----:B------:R-:W-:-:S04]  /*00f0*/  LEA.HI R4, R2, R2, RZ, 0x3 ;  /* 0x0000000202047211 */ /* 0x000fc800078f18ff */
[----:B------:R-:W-:-:S05]  /*0100*/  LOP3.LUT R5, R4, 0xfffffff8, RZ, 0xc0, !PT ;  /* 0xfffffff804057812 */ /* 0x000fca00078ec0ff */
[----:B------:R-:W-:-:S04]  /*0110*/  IMAD.IADD R2, R2, 0x1, -R5 ;  /* 0x0000000102027824 */ /* 0x000fc800078e0a05 */
[----:B--2---:R-:W-:-:S05]  /*0120*/  IMAD.WIDE R14, R2, 0x8, R14 ;  /* 0x00000008020e7825 */ /* 0x004fca00078e020e */
[----:B------:R-:W2:Y:S01]  /*0130*/  LDG.E.EL.64 R4, desc[UR4][R14.64] ;  /* 0x000000040e047981 */ /* 0x000ea2000c2e1b00 */
[----:B------:R-:W-:Y:S02]  /*0140*/  IMAD.IADD R3, R0, 0x1, -R3 ;  /* 0x0000000100037824 */ /* 0x000fe400078e0a03 */
[----:B----4-:R-:W-:-:S04]  /*0150*/  IMAD.WIDE R16, R2, 0x8, R12 ;  /* 0x0000000802107825 */ /* 0x010fc800078e020c */
[----:B-----5:R-:W-:-:S04]  /*0160*/  IMAD.WIDE R12, R3, 0x8, R10 ;  /* 0x00000008030c7825 */ /* 0x020fc800078e020a */
[----:B0-----:R-:W-:Y:S02]  /*0170*/  IMAD.WIDE R10, R3, 0x8, R8 ;  /* 0x00000008030a7825 */ /* 0x001fe400078e0208 */
[----:B------:R-:W3:Y:S04]  /*0180*/  LDG.E.EL.64 R8, desc[UR4][R16.64] ;  /* 0x0000000410087981 */ /* 0x000ee8000c2e1b00 */
[----:B------:R-:W4:Y:S04]  /*0190*/  LDG.E.EL.64 R12, desc[UR4][R12.64] ;  /* 0x000000040c0c7981 */ /* 0x000f28000c2e1b00 */
[----:B------:R-:W5:Y:S01]  /*01a0*/  LDG.E.EL.64 R10, desc[UR4][R10.64] ;  /* 0x000000040a0a7981 */ /* 0x000f62000c2e1b00 */
[----:B--2---:R-:W-:-:S04]  /*01b0*/  SHF.R.U32.HI R7, RZ, 0x1d, R5 ;  /* 0x0000001dff077819 */ /* 0x004fc80000011605 */
[----:B------:R-:W-:-:S04]  /*01c0*/  LOP3.LUT R7, R7, 0x4, RZ, 0xc0, !PT ;  /* 0x0000000407077812 */ /* 0x000fc800078ec0ff */
[----:B------:R-:W-:Y:S02]  /*01d0*/  IADD3 R4, P0, R4, R7, RZ ;  /* 0x0000000704047210 */ /* 0x000fe40007f1e0ff */
[----:B---3--:R-:W-:-:S03]  /*01e0*/  SHF.R.U32.HI R7, RZ, 0x1d, R9 ;  /* 0x0000001dff077819 */ /* 0x008fc60000011609 */
[----:B------:R-:W-:Y:S01]  /*01f0*/  IMAD.X R19, RZ, RZ, R5, P0 ;  /* 0x000000ffff137224 */ /* 0x000fe200000e0605 */
[----:B------:R-:W-:Y:S02]  /*0200*/  LOP3.LUT R5, R7, 0x4, RZ, 0xc0, !PT ;  /* 0x0000000407057812 */ /* 0x000fe400078ec0ff */
[C---:B----4-:R-:W-:Y:S02]  /*0210*/  LEA R18, P1, R12.reuse, UR6, 0x2 ;  /* 0x000000060c127c11 */ /* 0x050fe4000f8210ff */
[----:B------:R-:W-:Y:S02]  /*0220*/  IADD3 R8, P2, R8, R5, RZ ;  /* 0x0000000508087210 */ /* 0x000fe40007f5e0ff */
[--C-:B------:R-:W-:Y:S02]  /*0230*/  LEA.HI.X R7, R12, UR7, R13.reuse, 0x2, P1 ;  /* 0x000000070c077c11 */ /* 0x100fe400088f140d */
[----:B------:R-:W-:Y:S01]  /*0240*/  SHF.R.U32.HI R14, RZ, 0x1b, R13 ;  /* 0x0000001bff0e7819 */ /* 0x000fe2000001160d */
[----:B------:R-:W-:Y:S01]  /*0250*/  IMAD.X R5, RZ, RZ, R9, P2 ;  /* 0x000000ffff057224 */ /* 0x000fe200010e0609 */
[----:B-----5:R-:W-:-:S02]  /*0260*/  LEA R12, P1, R10, UR6, 0x2 ;  /* 0x000000060a0c7c11 */ /* 0x020fc4000f8210ff */
[--C-:B------:R-:W-:Y:S02]  /*0270*/  SHF.R.U32.HI R15, RZ, 0x1b, R11.reuse ;  /* 0x0000001bff0f7819 */ /* 0x100fe4000001160b */
[----:B------:R-:W-:Y:S02]  /*0280*/  LOP3.LUT R17, R14, 0x10, RZ, 0xc0, !PT ;  /* 0x000000100e117812 */ /* 0x000fe400078ec0ff */
[----:B------:R-:W-:Y:S01]  /*0290*/  LEA.HI.X R11, R10, UR7, R11, 0x2, P1 ;  /* 0x000000070a0b7c11 */ /* 0x000fe200088f140b */
[C---:B------:R-:W-:Y:S01]  /*02a0*/  IMAD.SHL.U32 R10, R4.reuse, 0x10, RZ ;  /* 0x00000010040a7824 */ /* 0x040fe200078e00ff */
[----:B------:R-:W-:Y:S02]  /*02b0*/  SHF.R.S32.HI R13, RZ, 0x18, R6 ;  /* 0x00000018ff0d7819 */ /* 0x000fe40000011406 */
[----:B------:R-:W-:Y:S02]  /*02c0*/  SHF.L.U64.HI R9, R4, 0x4, R19 ;  /* 0x0000000404097819 */ /* 0x000fe40000010213 */
[C---:B------:R-:W-:Y:S01]  /*02d0*/  SHF.L.U64.HI R16, R8.reuse, 0x4, R5 ;  /* 0x0000000408107819 */ /* 0x040fe20000010205 */
[----:B------:R-:W-:Y:S01]  /*02e0*/  IMAD.SHL.U32 R8, R8, 0x10, RZ ;  /* 0x0000001008087824 */ /* 0x000fe200078e00ff */
[----:B------:R-:W0:Y:S01]  /*02f0*/  LDC.64 R4, c[0x0][0x238] ;  /* 0x00008e00ff047b82 */ /* 0x000e220000000a00 */
[----:B------:R-:W-:-:S02]  /*0300*/  LOP3.LUT R15, R15, 0x10, RZ, 0xc0, !PT ;  /* 0x000000100f0f7812 */ /* 0x000fc400078ec0ff */
[----:B------:R-:W-:Y:S02]  /*0310*/  IADD3 R17, P0, R17, R18, RZ ;  /* 0x0000001211117210 */ /* 0x000fe40007f1e0ff */
[----:B------:R-:W-:Y:S02]  /*0320*/  SGXT R13, R13, 0x1 ;  /* 0x000000010d0d781a */ /* 0x000fe40000000200 */
[----:B------:R-:W-:Y:S01]  /*0330*/  IADD3 R15, P2, R15, R12, RZ ;  /* 0x0000000c0f0f7210 */ /* 0x000fe20007f5e0ff */
[----:B------:R-:W-:Y:S01]  /*0340*/  IMAD.X R19, RZ, RZ, R7, P0 ;  /* 0x000000ffff137224 */ /* 0x000fe200000e0607 */
[----:B------:R-:W-:Y:S01]  /*0350*/  LEA.HI R13, R13, R0, RZ, 0x6 ;  /* 0x000000000d0d7211 */ /* 0x000fe200078f30ff */
[----:B------:R-:W1:Y:S01]  /*0360*/  LDC.64 R6, c[0x0][0x248] ;  /* 0x00009200ff067b82 */ /* 0x000e620000000a00 */
[----:B------:R-:W-:Y:S01]  /*0370*/  IADD3 R14, P1, R10, R17, RZ ;  /* 0x000000110a0e7210 */ /* 0x000fe20007f3e0ff */
[----:B------:R-:W-:Y:S01]  /*0380*/  IMAD.X R18, RZ, RZ, R11, P2 ;  /* 0x000000ffff127224 */ /* 0x000fe200010e060b */
[----:B------:R-:W-:-:S02]  /*0390*/  IADD3 R12, P4, R8, R17, RZ ;  /* 0x00000011080c7210 */ /* 0x000fc40007f9e0ff */
[----:B------:R-:W-:Y:S02]  /*03a0*/  IADD3 R10, P3, R15, R10, RZ ;  /* 0x0000000a0f0a7210 */ /* 0x000fe40007f7e0ff */
[----:B------:R-:W-:Y:S01]  /*03b0*/  IADD3 R8, P5, R8, R15, RZ ;  /* 0x0000000f08087210 */ /* 0x000fe20007fbe0ff */
[----:B------:R-:W-:Y:S01]  /*03c0*/  IMAD.X R15, R9, 0x1, R19, P1 ;  /* 0x00000001090f7824 */ /* 0x000fe200008e0613 */
[----:B------:R-:W-:Y:S01]  /*03d0*/  SHF.R.S32.HI R17, RZ, 0x6, R13 ;  /* 0x00000006ff117819 */ /* 0x000fe2000001140d */
[----:B------:R-:W-:Y:S02]  /*03e0*/  IMAD.X R11, R18, 0x1, R9, P3 ;  /* 0x00000001120b7824 */ /* 0x000fe400018e0609 */
[C---:B------:R-:W-:Y:S02]  /*03f0*/  IMAD.X R13, R16.reuse, 0x1, R19, P4 ;  /* 0x00000001100d7824 */ /* 0x040fe400020e0613 */
[----:B------:R-:W-:Y:S02]  /*0400*/  IMAD.SHL.U32 R17, R17, 0x10, RZ ;  /* 0x0000001011117824 */ /* 0x000fe400078e00ff */
[----:B------:R-:W-:-:S02]  /*0410*/  IMAD.X R9, R16, 0x1, R18, P5 ;  /* 0x0000000110097824 */ /* 0x000fc400028e0612 */
[----:B------:R-:W-:-:S04]  /*0420*/  IMAD.WIDE R14, R17, 0x4, R14 ;  /* 0x00000004110e7825 */ /* 0x000fc800078e020e */
[C---:B------:R-:W-:Y:S02]  /*0430*/  IMAD.WIDE R12, R17.reuse, 0x4, R12 ;  /* 0x00000004110c7825 */ /* 0x040fe400078e020c */
[----:B------:R-:W2:Y:S02]  /*0440*/  LDG.E.EL R15, desc[UR4][R14.64] ;  /* 0x000000040e0f7981 */ /* 0x000ea4000c2e1900 */
[C---:B------:R-:W-:Y:S02]  /*0450*/  IMAD.WIDE R10, R17.reuse, 0x4, R10 ;  /* 0x00000004110a7825 */ /* 0x040fe400078e020a */
[----:B------:R-:W3:Y:S02]  /*0460*/  LDG.E.EL R13, desc[UR4][R12.64] ;  /* 0x000000040c0d7981 */ /* 0x000ee4000c2e1900 */
[----:B------:R-:W-:Y:S02]  /*0470*/  IMAD.WIDE R8, R17, 0x4, R8 ;  /* 0x0000000411087825 */ /* 0x000fe400078e0208 */
[----:B------:R-:W2:Y:S02]  /*0480*/  LDG.E.EL R10, desc[UR4][R10.64] ;  /* 0x000000040a0a7981 */ /* 0x000ea4000c2e1900 */
[----:B0-----:R-:W-:-:S02]  /*0490*/  IMAD.WIDE R4, R3, 0x4, R4 ;  /* 0x0000000403047825 */ /* 0x001fc400078e0204 */
[----:B------:R-:W3:Y:S02]  /*04a0*/  LDG.E.EL R8, desc[UR4][R8.64] ;  /* 0x0000000408087981 */ /* 0x000ee4000c2e1900 */
[----:B-1----:R-:W-:Y:S02]  /*04b0*/  IMAD.WIDE R6, R2, 0x4, R6 ;  /* 0x0000000402067825 */ /* 0x002fe400078e0206 */
[----:B------:R-:W4:Y:S01]  /*04c0*/  LDG.E.EL R4, desc[UR4][R4.64] ;  /* 0x0000000404047981 */ /* 0x000f22000c2e1900 */
[----:B------:R-:W0:Y:S03]  /*04d0*/  LDC.64 R2, c[0x0][0x210] ;  /* 0x00008400ff027b82 */ /* 0x000e260000000a00 */
[----:B------:R-:W5:Y:S01]  /*04e0*/  LDG.E.EL R6, desc[UR4][R6.64] ;  /* 0x0000000406067981 */ /* 0x000f62000c2e1900 */
[----:B0-----:R-:W-:-:S04]  /*04f0*/  IMAD.WIDE R2, R0, 0x4, R2 ;  /* 0x0000000400027825 */ /* 0x001fc800078e0202 */
[----:B--2---:R-:W-:Y:S01]  /*0500*/  FADD R17, -R15, R10 ;  /* 0x0000000a0f117221 */ /* 0x004fe20000000100 */
[----:B---3--:R-:W-:-:S03]  /*0510*/  FADD R16, -R13, R8 ;  /* 0x000000080d107221 */ /* 0x008fc60000000100 */
[C---:B----4-:R-:W-:Y:S01]  /*0520*/  FFMA R17, R4.reuse, R17, R15 ;  /* 0x0000001104117223 */ /* 0x050fe2000000000f */
[----:B------:R-:W-:-:S04]  /*0530*/  FFMA R16, R4, R16, R13 ;  /* 0x0000001004107223 */ /* 0x000fc8000000000d */
[----:B------:R-:W-:-:S04]  /*0540*/  FADD R16, -R17, R16 ;  /* 0x0000001011107221 */ /* 0x000fc80000000100 */
[----:B-----5:R-:W-:-:S05]  /*0550*/  FFMA R17, R6, R16, R17 ;  /* 0x0000001006117223 */ /* 0x020fca0000000011 */
[----:B------:R-:W-:Y:S01]  /*0560*/  STG.E desc[UR4][R2.64], R17 ;  /* 0x0000001102007986 */ /* 0x000fe2000c101904 */
[----:B------:R-:W-:Y:S05]  /*0570*/  EXIT ;  /* 0x000000000000794d */ /* 0x000fea0003800000 */
.L_x_0:
[----:B------:R-:W-:-:S00]  /*0580*/  BRA `(.L_x_0) ;  /* 0xfffffffc00fc7947 */ /* 0x000fc0000383ffff */
[----:B------:R-:W-:-:S00]  /*0590*/  NOP ;  /* 0x0000000000007918 */ /* 0x000fc00000000000 */
        /* <DEDUP_REMOVED lines=14> */
.L_x_1:


//--------------------- .nv.constant0.triton_poi_fused__unsafe_index_add_mul_sub_39 --------------------------
	.section	.nv.constant0.triton_poi_fused__unsafe_index_add_mul_sub_39,"a",@progbits
	.sectionflags	@""
	.align	4
.nv.constant0.triton_poi_fused__unsafe_index_add_mul_sub_39:
	.zero		596
